//
// Generated by NVIDIA NVVM Compiler
//
// Compiler Build ID: CL-36424714
// Cuda compilation tools, release 13.0, V13.0.88
// Based on NVVM 20.0.0
//

.version 9.0
.target sm_100
.address_size 64

	// .globl	_Z8test_runv
.extern .func  (.param .b32 func_retval0) vprintf
(
	.param .b64 vprintf_param_0,
	.param .b64 vprintf_param_1
)
;
.global .align 1 .b8 _ZN34_INTERNAL_30aec01f_4_k_cu_c72ff58f4cuda3std3__45__cpo5beginE[1];
.global .align 1 .b8 _ZN34_INTERNAL_30aec01f_4_k_cu_c72ff58f4cuda3std3__45__cpo3endE[1];
.global .align 1 .b8 _ZN34_INTERNAL_30aec01f_4_k_cu_c72ff58f4cuda3std3__45__cpo6cbeginE[1];
.global .align 1 .b8 _ZN34_INTERNAL_30aec01f_4_k_cu_c72ff58f4cuda3std3__45__cpo4cendE[1];
.global .align 1 .b8 _ZN34_INTERNAL_30aec01f_4_k_cu_c72ff58f4cuda3std3__45__cpo6rbeginE[1];
.global .align 1 .b8 _ZN34_INTERNAL_30aec01f_4_k_cu_c72ff58f4cuda3std3__45__cpo4rendE[1];
.global .align 1 .b8 _ZN34_INTERNAL_30aec01f_4_k_cu_c72ff58f4cuda3std3__45__cpo7crbeginE[1];
.global .align 1 .b8 _ZN34_INTERNAL_30aec01f_4_k_cu_c72ff58f4cuda3std3__45__cpo5crendE[1];
.global .align 1 .b8 _ZN34_INTERNAL_30aec01f_4_k_cu_c72ff58f4cuda3std3__436_GLOBAL__N__30aec01f_4_k_cu_c72ff58f6ignoreE[1];
.global .align 1 .b8 _ZN34_INTERNAL_30aec01f_4_k_cu_c72ff58f4cuda3std3__419piecewise_constructE[1];
.global .align 1 .b8 _ZN34_INTERNAL_30aec01f_4_k_cu_c72ff58f4cuda3std3__48in_placeE[1];
.global .align 1 .b8 _ZN34_INTERNAL_30aec01f_4_k_cu_c72ff58f4cuda3std3__420unreachable_sentinelE[1];
.global .align 1 .b8 _ZN34_INTERNAL_30aec01f_4_k_cu_c72ff58f4cuda3std6ranges3__45__cpo4swapE[1];
.global .align 1 .b8 _ZN34_INTERNAL_30aec01f_4_k_cu_c72ff58f4cuda3std6ranges3__45__cpo9iter_moveE[1];
.global .align 1 .b8 _ZN34_INTERNAL_30aec01f_4_k_cu_c72ff58f4cuda3std6ranges3__45__cpo5beginE[1];
.global .align 1 .b8 _ZN34_INTERNAL_30aec01f_4_k_cu_c72ff58f4cuda3std6ranges3__45__cpo3endE[1];
.global .align 1 .b8 _ZN34_INTERNAL_30aec01f_4_k_cu_c72ff58f4cuda3std6ranges3__45__cpo6cbeginE[1];
.global .align 1 .b8 _ZN34_INTERNAL_30aec01f_4_k_cu_c72ff58f4cuda3std6ranges3__45__cpo4cendE[1];
.global .align 1 .b8 _ZN34_INTERNAL_30aec01f_4_k_cu_c72ff58f4cuda3std6ranges3__45__cpo7advanceE[1];
.global .align 1 .b8 _ZN34_INTERNAL_30aec01f_4_k_cu_c72ff58f4cuda3std6ranges3__45__cpo9iter_swapE[1];
.global .align 1 .b8 _ZN34_INTERNAL_30aec01f_4_k_cu_c72ff58f4cuda3std6ranges3__45__cpo4nextE[1];
.global .align 1 .b8 _ZN34_INTERNAL_30aec01f_4_k_cu_c72ff58f4cuda3std6ranges3__45__cpo4prevE[1];
.global .align 1 .b8 _ZN34_INTERNAL_30aec01f_4_k_cu_c72ff58f4cuda3std6ranges3__45__cpo4dataE[1];
.global .align 1 .b8 _ZN34_INTERNAL_30aec01f_4_k_cu_c72ff58f4cuda3std6ranges3__45__cpo5cdataE[1];
.global .align 1 .b8 _ZN34_INTERNAL_30aec01f_4_k_cu_c72ff58f4cuda3std6ranges3__45__cpo4sizeE[1];
.global .align 1 .b8 _ZN34_INTERNAL_30aec01f_4_k_cu_c72ff58f4cuda3std6ranges3__45__cpo5ssizeE[1];
.global .align 1 .b8 _ZN34_INTERNAL_30aec01f_4_k_cu_c72ff58f4cuda3std6ranges3__45__cpo8distanceE[1];
.global .align 1 .b8 _ZN34_INTERNAL_30aec01f_4_k_cu_c72ff58f6thrust24THRUST_300001_SM_1000_NS6system6detail10sequential3seqE[1];
.global .align 1 .b8 $str[54] = {70, 111, 114, 32, 122, 49, 61, 37, 102, 43, 37, 102, 105, 32, 97, 110, 100, 32, 122, 50, 61, 37, 102, 43, 37, 102, 105, 44, 32, 122, 49, 51, 61, 99, 114, 101, 97, 108, 40, 122, 49, 41, 42, 122, 50, 61, 37, 102, 43, 37, 102, 105, 10};

.visible .entry _Z8test_runv()
{
	.local .align 16 .b8 	__local_depot0[48];
	.reg .b64 	%SP;
	.reg .b64 	%SPL;
	.reg .b32 	%r<14>;
	.reg .b64 	%rd<5>;
	.reg .b64 	%fd<9>;

	mov.u64 	%SPL, __local_depot0;
	cvta.local.u64 	%SP, %SPL;
	add.u64 	%rd1, %SP, 0;
	add.u64 	%rd2, %SPL, 0;
	mov.u32 	%r1, %tid.x;
	add.s32 	%r2, %r1, 1;
	mov.u32 	%r3, %ctaid.z;
	add.s32 	%r4, %r2, %r3;
	cvt.rn.f64.u32 	%fd1, %r4;
	rcp.rn.f64 	%fd2, %fd1;
	mov.u32 	%r5, %ctaid.y;
	add.s32 	%r6, %r2, %r5;
	cvt.rn.f64.u32 	%fd3, %r6;
	mov.u32 	%r7, %tid.y;
	add.s32 	%r8, %r7, 1;
	add.s32 	%r9, %r8, %r3;
	cvt.rn.f64.u32 	%fd4, %r9;
	rcp.rn.f64 	%fd5, %fd4;
	mov.u32 	%r10, %ctaid.x;
	add.s32 	%r11, %r8, %r10;
	cvt.rn.f64.u32 	%fd6, %r11;
	mul.f64 	%fd7, %fd2, %fd2;
	mul.f64 	%fd8, %fd2, %fd3;
	st.local.v2.f64 	[%rd2], {%fd2, %fd3};
	st.local.v2.f64 	[%rd2+16], {%fd5, %fd6};
	st.local.v2.f64 	[%rd2+32], {%fd7, %fd8};
	mov.u64 	%rd3, $str;
	cvta.global.u64 	%rd4, %rd3;
	{ // callseq 0, 0
	.param .b64 param0;
	st.param.b64 	[param0], %rd4;
	.param .b64 param1;
	st.param.b64 	[param1], %rd1;
	.param .b32 retval0;
	call.uni (retval0), 
	vprintf, 
	(
	param0, 
	param1
	);
	ld.param.b32 	%r12, [retval0];
	} // callseq 0
	ret;

}


// ===== COMPILED SASS (sm_100) =====

	.target	sm_100

	.elftype	@"ET_EXEC"


//--------------------- .note.nv.tkinfo           --------------------------
	.section	.note.nv.tkinfo,"",@"SHT_NOTE"
	.sectionflags	@"SHF_NOTE_NV_TKINFO"
	.tkinfo
        /*0018*/ 	.word	0x00000002
        /*0030*/ 	.string	""
        /*0030*/ 	.string	"ptxas"
        /*0030*/ 	.string	"Cuda compilation tools, release 13.0, V13.0.88"
        /*0030*/ 	.string	"Build cuda_13.0.r13.0/compiler.36424714_0"
        /*0030*/ 	.string	"-arch sm_100 -m 64 "



//--------------------- .note.nv.cuinfo           --------------------------
	.section	.note.nv.cuinfo,"",@"SHT_NOTE"
	.sectionflags	@"SHF_NOTE_NV_CUINFO"
        /*0018*/ 	.short	0x0002
        /*001a*/ 	.short	0x0064
        /*001c*/ 	.short	0x0082
	.zero		2


//--------------------- .nv.info                  --------------------------
	.section	.nv.info,"",@"SHT_CUDA_INFO"
	.align	4


	//----- nvinfo : EIATTR_REGCOUNT
	.align		4
        /*0000*/ 	.byte	0x04, 0x2f
        /*0002*/ 	.short	(.L_30 - .L_29)
	.align		4
.L_29:
        /*0004*/ 	.word	index@(_Z8test_runv)
        /*0008*/ 	.word	0x00000018


	//----- nvinfo : EIATTR_FRAME_SIZE
	.align		4
.L_30:
        /*000c*/ 	.byte	0x04, 0x11
        /*000e*/ 	.short	(.L_32 - .L_31)
	.align		4
.L_31:
        /*0010*/ 	.word	index@($__internal_0_$__cuda_sm20_dblrcp_rn_slowpath_v3)
        /*0014*/ 	.word	0x00000030


	//----- nvinfo : EIATTR_FRAME_SIZE
	.align		4
.L_32:
        /*0018*/ 	.byte	0x04, 0x11
        /*001a*/ 	.short	(.L_34 - .L_33)
	.align		4
.L_33:
        /*001c*/ 	.word	index@(_Z8test_runv)
        /*0020*/ 	.word	0x00000030


	//----- nvinfo : EIATTR_MIN_STACK_SIZE
	.align		4
.L_34:
        /*0024*/ 	.byte	0x04, 0x12
        /*0026*/ 	.short	(.L_36 - .L_35)
	.align		4
.L_35:
        /*0028*/ 	.word	index@(_Z8test_runv)
        /*002c*/ 	.word	0x00000030
.L_36:


//--------------------- .nv.compat                --------------------------
	.section	.nv.compat,"",@"SHT_CUDA_COMPAT_INFO"
	.align	4
        /*0000*/ 	.byte	0x02, 0x09, 0x00, 0x00, 0x02, 0x02, 0x01, 0x00, 0x02, 0x05, 0x05, 0x00, 0x03, 0x07, 0x01, 0x01
        /*0010*/ 	.byte	0x02, 0x03, 0x00, 0x00, 0x02, 0x06, 0x01, 0x00, 0x04, 0x0b, 0x08, 0x00, 0x01, 0x00, 0x00, 0x00
        /*0020*/ 	.byte	0x00, 0x00, 0x00, 0x00


//--------------------- .nv.info._Z8test_runv     --------------------------
	.section	.nv.info._Z8test_runv,"",@"SHT_CUDA_INFO"
	.sectionflags	@""
	.align	4


	//----- nvinfo : EIATTR_CUDA_API_VERSION
	.align		4
        /*0000*/ 	.byte	0x04, 0x37
        /*0002*/ 	.short	(.L_38 - .L_37)
.L_37:
        /*0004*/ 	.word	0x00000082


	//----- nvinfo : EIATTR_SPARSE_MMA_MASK
	.align		4
.L_38:
        /*0008*/ 	.byte	0x03, 0x50
        /*000a*/ 	.short	0x0000


	//----- nvinfo : EIATTR_MAXREG_COUNT
	.align		4
        /*000c*/ 	.byte	0x03, 0x1b
        /*000e*/ 	.short	0x00ff


	//----- nvinfo : EIATTR_EXTERNS
	.align		4
        /*0010*/ 	.byte	0x04, 0x0f
        /*0012*/ 	.short	(.L_40 - .L_39)


	//   ....[0]....
	.align		4
.L_39:
        /*0014*/ 	.word	index@(vprintf)


	//----- nvinfo : EIATTR_MERCURY_ISA_VERSION
	.align		4
.L_40:
        /*0018*/ 	.byte	0x03, 0x5f
        /*001a*/ 	.short	0x0101


	//----- nvinfo : EIATTR_VRC_CTA_INIT_COUNT
	.align		4
        /*001c*/ 	.byte	0x02, 0x4a
	.zero		1
	.zero		1


	//----- nvinfo : EIATTR_SYSCALL_OFFSETS
	.align		4
        /*0020*/ 	.byte	0x04, 0x46
        /*0022*/ 	.short	(.L_42 - .L_41)


	//   ....[0]....
.L_41:
        /*0024*/ 	.word	0x00000400


	//----- nvinfo : EIATTR_EXIT_INSTR_OFFSETS
	.align		4
.L_42:
        /*0028*/ 	.byte	0x04, 0x1c
        /*002a*/ 	.short	(.L_44 - .L_43)


	//   ....[0]....
.L_43:
        /*002c*/ 	.word	0x00000410


	//----- nvinfo : EIATTR_CRS_STACK_SIZE
	.align		4
.L_44:
        /*0030*/ 	.byte	0x04, 0x1e
        /*0032*/ 	.short	(.L_46 - .L_45)
.L_45:
        /*0034*/ 	.word	0x00000000


	//----- nvinfo : EIATTR_SW_WAR
	.align		4
.L_46:
        /*0038*/ 	.byte	0x04, 0x36
        /*003a*/ 	.short	(.L_48 - .L_47)
.L_47:
        /*003c*/ 	.word	0x00000008
.L_48:


//--------------------- .nv.callgraph             --------------------------
	.section	.nv.callgraph,"",@"SHT_CUDA_CALLGRAPH"
	.align	4
	.sectionentsize	8
	.align		4
        /*0000*/ 	.word	0x00000000
	.align		4
        /*0004*/ 	.word	0xffffffff
	.align		4
        /*0008*/ 	.word	index@(_Z8test_runv)
	.align		4
        /*000c*/ 	.word	index@(vprintf)
	.align		4
        /*0010*/ 	.word	0x00000000
	.align		4
        /*0014*/ 	.word	0xfffffffe
	.align		4
        /*0018*/ 	.word	0x00000000
	.align		4
        /*001c*/ 	.word	0xfffffffd
	.align		4
        /*0020*/ 	.word	0x00000000
	.align		4
        /*0024*/ 	.word	0xfffffffc


//--------------------- .nv.constant4             --------------------------
	.section	.nv.constant4,"a",@progbits
	.align	8
	.align		8
.nv.constant4:
        /*0000*/ 	.dword	vprintf
	.align		8
        /*0008*/ 	.dword	_ZN34_INTERNAL_30aec01f_4_k_cu_c72ff58f4cuda3std3__45__cpo5beginE
	.align		8
        /*0010*/ 	.dword	_ZN34_INTERNAL_30aec01f_4_k_cu_c72ff58f4cuda3std3__45__cpo3endE
	.align		8
        /*0018*/ 	.dword	_ZN34_INTERNAL_30aec01f_4_k_cu_c72ff58f4cuda3std3__45__cpo6cbeginE
	.align		8
        /*0020*/ 	.dword	_ZN34_INTERNAL_30aec01f_4_k_cu_c72ff58f4cuda3std3__45__cpo4cendE
	.align		8
        /*0028*/ 	.dword	_ZN34_INTERNAL_30aec01f_4_k_cu_c72ff58f4cuda3std3__45__cpo6rbeginE
	.align		8
        /*0030*/ 	.dword	_ZN34_INTERNAL_30aec01f_4_k_cu_c72ff58f4cuda3std3__45__cpo4rendE
	.align		8
        /*0038*/ 	.dword	_ZN34_INTERNAL_30aec01f_4_k_cu_c72ff58f4cuda3std3__45__cpo7crbeginE
	.align		8
        /*0040*/ 	.dword	_ZN34_INTERNAL_30aec01f_4_k_cu_c72ff58f4cuda3std3__45__cpo5crendE
	.align		8
        /*0048*/ 	.dword	_ZN34_INTERNAL_30aec01f_4_k_cu_c72ff58f4cuda3std3__436_GLOBAL__N__30aec01f_4_k_cu_c72ff58f6ignoreE
	.align		8
        /*0050*/ 	.dword	_ZN34_INTERNAL_30aec01f_4_k_cu_c72ff58f4cuda3std3__419piecewise_constructE
	.align		8
        /*0058*/ 	.dword	_ZN34_INTERNAL_30aec01f_4_k_cu_c72ff58f4cuda3std3__48in_placeE
	.align		8
        /*0060*/ 	.dword	_ZN34_INTERNAL_30aec01f_4_k_cu_c72ff58f4cuda3std3__420unreachable_sentinelE
	.align		8
        /*0068*/ 	.dword	_ZN34_INTERNAL_30aec01f_4_k_cu_c72ff58f4cuda3std6ranges3__45__cpo4swapE
	.align		8
        /*0070*/ 	.dword	_ZN34_INTERNAL_30aec01f_4_k_cu_c72ff58f4cuda3std6ranges3__45__cpo9iter_moveE
	.align		8
        /*0078*/ 	.dword	_ZN34_INTERNAL_30aec01f_4_k_cu_c72ff58f4cuda3std6ranges3__45__cpo5beginE
	.align		8
        /*0080*/ 	.dword	_ZN34_INTERNAL_30aec01f_4_k_cu_c72ff58f4cuda3std6ranges3__45__cpo3endE
	.align		8
        /*0088*/ 	.dword	_ZN34_INTERNAL_30aec01f_4_k_cu_c72ff58f4cuda3std6ranges3__45__cpo6cbeginE
	.align		8
        /*0090*/ 	.dword	_ZN34_INTERNAL_30aec01f_4_k_cu_c72ff58f4cuda3std6ranges3__45__cpo4cendE
	.align		8
        /*0098*/ 	.dword	_ZN34_INTERNAL_30aec01f_4_k_cu_c72ff58f4cuda3std6ranges3__45__cpo7advanceE
	.align		8
        /*00a0*/ 	.dword	_ZN34_INTERNAL_30aec01f_4_k_cu_c72ff58f4cuda3std6ranges3__45__cpo9iter_swapE
	.align		8
        /*00a8*/ 	.dword	_ZN34_INTERNAL_30aec01f_4_k_cu_c72ff58f4cuda3std6ranges3__45__cpo4nextE
	.align		8
        /*00b0*/ 	.dword	_ZN34_INTERNAL_30aec01f_4_k_cu_c72ff58f4cuda3std6ranges3__45__cpo4prevE
	.align		8
        /*00b8*/ 	.dword	_ZN34_INTERNAL_30aec01f_4_k_cu_c72ff58f4cuda3std6ranges3__45__cpo4dataE
	.align		8
        /*00c0*/ 	.dword	_ZN34_INTERNAL_30aec01f_4_k_cu_c72ff58f4cuda3std6ranges3__45__cpo5cdataE
	.align		8
        /*00c8*/ 	.dword	_ZN34_INTERNAL_30aec01f_4_k_cu_c72ff58f4cuda3std6ranges3__45__cpo4sizeE
	.align		8
        /*00d0*/ 	.dword	_ZN34_INTERNAL_30aec01f_4_k_cu_c72ff58f4cuda3std6ranges3__45__cpo5ssizeE
	.align		8
        /*00d8*/ 	.dword	_ZN34_INTERNAL_30aec01f_4_k_cu_c72ff58f4cuda3std6ranges3__45__cpo8distanceE
	.align		8
        /*00e0*/ 	.dword	_ZN34_INTERNAL_30aec01f_4_k_cu_c72ff58f6thrust24THRUST_300001_SM_1000_NS6system6detail10sequential3seqE
	.align		8
        /*00e8*/ 	.dword	$str


//--------------------- .text._Z8test_runv        --------------------------
	.section	.text._Z8test_runv,"ax",@progbits
	.align	128
        .global         _Z8test_runv
        .type           _Z8test_runv,@function
        .size           _Z8test_runv,(.L_x_10 - _Z8test_runv)
        .other          _Z8test_runv,@"STO_CUDA_ENTRY STV_DEFAULT"
_Z8test_runv:
.text._Z8test_runv:
[----:B------:R-:W0:Y:S01]  /*0000*/  LDC R1, c[0x0][0x37c] ;  /* 0x0000df00ff017b82 */ /* 0x000e220000000800 */
[----:B------:R-:W1:Y:S07]  /*0010*/  S2R R0, SR_TID.X ;  /* 0x0000000000007919 */ /* 0x000e6e0000002100 */
[----:B------:R-:W2:Y:S01]  /*0020*/  S2UR UR6, SR_CTAID.Z ;  /* 0x00000000000679c3 */ /* 0x000ea20000002700 */
[----:B------:R-:W3:Y:S01]  /*0030*/  LDCU UR4, c[0x0][0x2f8] ;  /* 0x00005f00ff0477ac */ /* 0x000ee20008000800 */
[----:B0-----:R-:W-:Y:S01]  /*0040*/  VIADD R1, R1, 0xffffffd0 ;  /* 0xffffffd001017836 */ /* 0x001fe20000000000 */
[----:B------:R-:W-:Y:S01]  /*0050*/  BSSY.RECONVERGENT B0, `(.L_x_0) ;  /* 0x0000016000007945 */ /* 0x000fe20003800200 */
[----:B------:R-:W0:Y:S01]  /*0060*/  LDCU UR5, c[0x0][0x2fc] ;  /* 0x00005f80ff0577ac */ /* 0x000e220008000800 */
[----:B-1----:R-:W-:-:S04]  /*0070*/  VIADD R0, R0, 0x1 ;  /* 0x0000000100007836 */ /* 0x002fc80000000000 */
[----:B--2---:R-:W-:-:S06]  /*0080*/  VIADD R2, R0, UR6 ;  /* 0x0000000600027c36 */ /* 0x004fcc0008000000 */
[----:B------:R-:W1:Y:S08]  /*0090*/  I2F.F64.U32 R2, R2 ;  /* 0x0000000200027312 */ /* 0x000e700000201800 */
[----:B-1----:R-:W1:Y:S01]  /*00a0*/  MUFU.RCP64H R5, R3 ;  /* 0x0000000300057308 */ /* 0x002e620000001800 */
[----:B------:R-:W-:-:S04]  /*00b0*/  IADD3 R4, PT, PT, R3, 0x300402, RZ ;  /* 0x0030040203047810 */ /* 0x000fc80007ffe0ff */
[----:B------:R-:W-:Y:S02]  /*00c0*/  FSETP.GEU.AND P0, PT, |R4|, 5.8789094863358348022e-39, PT ;  /* 0x004004020400780b */ /* 0x000fe40003f0e200 */
[----:B-1----:R-:W-:-:S08]  /*00d0*/  DFMA R6, -R2, R4, 1 ;  /* 0x3ff000000206742b */ /* 0x002fd00000000104 */
[----:B------:R-:W-:-:S08]  /*00e0*/  DFMA R6, R6, R6, R6 ;  /* 0x000000060606722b */ /* 0x000fd00000000006 */
[----:B------:R-:W-:Y:S01]  /*00f0*/  DFMA R12, R4, R6, R4 ;  /* 0x00000006040c722b */ /* 0x000fe20000000004 */
[----:B---3--:R-:W-:-:S05]  /*0100*/  IADD3 R6, P1, PT, R1, UR4, RZ ;  /* 0x0000000401067c10 */ /* 0x008fca000ff3e0ff */
[----:B0-----:R-:W-:Y:S02]  /*0110*/  IMAD.X R7, RZ, RZ, UR5, P1 ;  /* 0x00000005ff077e24 */ /* 0x001fe400088e06ff */
[----:B------:R-:W-:-:S08]  /*0120*/  DFMA R8, -R2, R12, 1 ;  /* 0x3ff000000208742b */ /* 0x000fd0000000010c */
[----:B------:R-:W-:Y:S01]  /*0130*/  DFMA R12, R12, R8, R12 ;  /* 0x000000080c0c722b */ /* 0x000fe2000000000c */
[----:B------:R-:W-:Y:S10]  /*0140*/  @P0 BRA `(.L_x_1) ;  /* 0x0000000000180947 */ /* 0x000ff40003800000 */
[----:B------:R-:W-:-:S05]  /*0150*/  LOP3.LUT R4, R3, 0x7fffffff, RZ, 0xc0, !PT ;  /* 0x7fffffff03047812 */ /* 0x000fca00078ec0ff */
[----:B------:R-:W-:Y:S01]  /*0160*/  VIADD R16, R4, 0xfff00000 ;  /* 0xfff0000004107836 */ /* 0x000fe20000000000 */
[----:B------:R-:W-:-:S07]  /*0170*/  MOV R4, 0x190 ;  /* 0x0000019000047802 */ /* 0x000fce0000000f00 */
[----:B------:R-:W-:Y:S05]  /*0180*/  CALL.REL.NOINC `($__internal_0_$__cuda_sm20_dblrcp_rn_slowpath_v3) ;  /* 0x0000000000a47944 */ /* 0x000fea0003c00000 */
[----:B------:R-:W-:Y:S01]  /*0190*/  IMAD.MOV.U32 R12, RZ, RZ, R8 ;  /* 0x000000ffff0c7224 */ /* 0x000fe200078e0008 */
[----:B------:R-:W-:-:S07]  /*01a0*/  MOV R13, R9 ;  /* 0x00000009000d7202 */ /* 0x000fce0000000f00 */
.L_x_1:
[----:B------:R-:W-:Y:S05]  /*01b0*/  BSYNC.RECONVERGENT B0 ;  /* 0x0000000000007941 */ /* 0x000fea0003800200 */
.L_x_0:
[----:B------:R-:W0:Y:S01]  /*01c0*/  S2R R10, SR_TID.Y ;  /* 0x00000000000a7919 */ /* 0x000e220000002200 */
[----:B------:R-:W1:Y:S01]  /*01d0*/  S2UR UR4, SR_CTAID.Y ;  /* 0x00000000000479c3 */ /* 0x000e620000002600 */
[----:B------:R-:W-:Y:S01]  /*01e0*/  BSSY.RECONVERGENT B0, `(.L_x_2) ;  /* 0x0000013000007945 */ /* 0x000fe20003800200 */
[----:B-1----:R-:W-:-:S06]  /*01f0*/  IADD3 R14, PT, PT, R0, UR4, RZ ;  /* 0x00000004000e7c10 */ /* 0x002fcc000fffe0ff */
[----:B------:R-:W-:Y:S01]  /*0200*/  I2F.F64.U32 R14, R14 ;  /* 0x0000000e000e7312 */ /* 0x000fe20000201800 */
[----:B0-----:R-:W-:-:S04]  /*0210*/  VIADD R10, R10, 0x1 ;  /* 0x000000010a0a7836 */ /* 0x001fc80000000000 */
[----:B------:R-:W-:-:S06]  /*0220*/  VIADD R2, R10, UR6 ;  /* 0x000000060a027c36 */ /* 0x000fcc0008000000 */
[----:B------:R-:W0:Y:S08]  /*0230*/  I2F.F64.U32 R2, R2 ;  /* 0x0000000200027312 */ /* 0x000e300000201800 */
[----:B0-----:R-:W0:Y:S01]  /*0240*/  MUFU.RCP64H R5, R3 ;  /* 0x0000000300057308 */ /* 0x001e220000001800 */
[----:B------:R-:W-:-:S05]  /*0250*/  VIADD R4, R3, 0x300402 ;  /* 0x0030040203047836 */ /* 0x000fca0000000000 */
[----:B------:R-:W-:Y:S01]  /*0260*/  FSETP.GEU.AND P0, PT, |R4|, 5.8789094863358348022e-39, PT ;  /* 0x004004020400780b */ /* 0x000fe20003f0e200 */
[----:B0-----:R-:W-:-:S08]  /*0270*/  DFMA R8, -R2, R4, 1 ;  /* 0x3ff000000208742b */ /* 0x001fd00000000104 */
[----:B------:R-:W-:-:S08]  /*0280*/  DFMA R8, R8, R8, R8 ;  /* 0x000000080808722b */ /* 0x000fd00000000008 */
[----:B------:R-:W-:-:S08]  /*0290*/  DFMA R8, R4, R8, R4 ;  /* 0x000000080408722b */ /* 0x000fd00000000004 */
[----:B------:R-:W-:-:S08]  /*02a0*/  DFMA R16, -R2, R8, 1 ;  /* 0x3ff000000210742b */ /* 0x000fd00000000108 */
[----:B------:R-:W-:Y:S01]  /*02b0*/  DFMA R8, R8, R16, R8 ;  /* 0x000000100808722b */ /* 0x000fe20000000008 */
[----:B------:R-:W-:Y:S10]  /*02c0*/  @P0 BRA `(.L_x_3) ;  /* 0x0000000000100947 */ /* 0x000ff40003800000 */
[----:B------:R-:W-:Y:S02]  /*02d0*/  LOP3.LUT R0, R3, 0x7fffffff, RZ, 0xc0, !PT ;  /* 0x7fffffff03007812 */ /* 0x000fe400078ec0ff */
[----:B------:R-:W-:-:S03]  /*02e0*/  MOV R4, 0x310 ;  /* 0x0000031000047802 */ /* 0x000fc60000000f00 */
[----:B------:R-:W-:-:S07]  /*02f0*/  VIADD R16, R0, 0xfff00000 ;  /* 0xfff0000000107836 */ /* 0x000fce0000000000 */
[----:B------:R-:W-:Y:S05]  /*0300*/  CALL.REL.NOINC `($__internal_0_$__cuda_sm20_dblrcp_rn_slowpath_v3) ;  /* 0x0000000000447944 */ /* 0x000fea0003c00000 */
.L_x_3:
[----:B------:R-:W-:Y:S05]  /*0310*/  BSYNC.RECONVERGENT B0 ;  /* 0x0000000000007941 */ /* 0x000fea0003800200 */
.L_x_2:
[----:B------:R-:W0:Y:S01]  /*0320*/  S2UR UR4, SR_CTAID.X ;  /* 0x00000000000479c3 */ /* 0x000e220000002500 */
[-C--:B------:R-:W-:Y:S01]  /*0330*/  DMUL R16, R12, R12.reuse ;  /* 0x0000000c0c107228 */ /* 0x080fe20000000000 */
[----:B------:R-:W-:Y:S01]  /*0340*/  MOV R0, 0x0 ;  /* 0x0000000000007802 */ /* 0x000fe20000000f00 */
[----:B------:R-:W-:Y:S01]  /*0350*/  DMUL R18, R14, R12 ;  /* 0x0000000c0e127228 */ /* 0x000fe20000000000 */
[----:B------:R1:W-:Y:S04]  /*0360*/  STL.128 [R1], R12 ;  /* 0x0000000c01007387 */ /* 0x0003e80000100c00 */
[----:B------:R1:W2:Y:S02]  /*0370*/  LDC.64 R2, c[0x4][R0] ;  /* 0x0100000000027b82 */ /* 0x0002a40000000a00 */
[----:B------:R1:W-:Y:S01]  /*0380*/  STL.128 [R1+0x20], R16 ;  /* 0x0000201001007387 */ /* 0x0003e20000100c00 */
[----:B0-----:R-:W-:Y:S01]  /*0390*/  VIADD R10, R10, UR4 ;  /* 0x000000040a0a7c36 */ /* 0x001fe20008000000 */
[----:B------:R-:W0:Y:S05]  /*03a0*/  LDCU.64 UR4, c[0x4][0xe8] ;  /* 0x01001d00ff0477ac */ /* 0x000e2a0008000a00 */
[----:B------:R-:W3:Y:S01]  /*03b0*/  I2F.F64.U32 R10, R10 ;  /* 0x0000000a000a7312 */ /* 0x000ee20000201800 */
[----:B0-----:R-:W-:Y:S01]  /*03c0*/  IMAD.U32 R4, RZ, RZ, UR4 ;  /* 0x00000004ff047e24 */ /* 0x001fe2000f8e00ff */
[----:B------:R-:W-:Y:S01]  /*03d0*/  MOV R5, UR5 ;  /* 0x0000000500057c02 */ /* 0x000fe20008000f00 */
[----:B---3--:R1:W-:Y:S06]  /*03e0*/  STL.128 [R1+0x10], R8 ;  /* 0x0000100801007387 */ /* 0x0083ec0000100c00 */
[----:B------:R-:W-:-:S07]  /*03f0*/  LEPC R20, `(.L_x_4) ;  /* 0x000000001014794e */ /* 0x000fce0000000000 */
[----:B-12---:R-:W-:Y:S05]  /*0400*/  CALL.ABS.NOINC R2 ;  /* 0x0000000002007343 */ /* 0x006fea0003c00000 */
.L_x_4:
[----:B------:R-:W-:Y:S05]  /*0410*/  EXIT ;  /* 0x000000000000794d */ /* 0x000fea0003800000 */
        .weak           $__internal_0_$__cuda_sm20_dblrcp_rn_slowpath_v3
        .type           $__internal_0_$__cuda_sm20_dblrcp_rn_slowpath_v3,@function
        .size           $__internal_0_$__cuda_sm20_dblrcp_rn_slowpath_v3,(.L_x_10 - $__internal_0_$__cuda_sm20_dblrcp_rn_slowpath_v3)
$__internal_0_$__cuda_sm20_dblrcp_rn_slowpath_v3:
[----:B------:R-:W-:Y:S01]  /*0420*/  DSETP.GTU.AND P0, PT, |R2|, +INF , PT ;  /* 0x7ff000000200742a */ /* 0x000fe20003f0c200 */
[----:B------:R-:W-:-:S13]  /*0430*/  BSSY.RECONVERGENT B1, `(.L_x_5) ;  /* 0x0000023000017945 */ /* 0x000fda0003800200 */
[----:B------:R-:W-:Y:S05]  /*0440*/  @P0 BRA `(.L_x_6) ;  /* 0x00000000007c0947 */ /* 0x000fea0003800000 */
[----:B------:R-:W-:-:S05]  /*0450*/  LOP3.LUT R11, R3, 0x7fffffff, RZ, 0xc0, !PT ;  /* 0x7fffffff030b7812 */ /* 0x000fca00078ec0ff */
[----:B------:R-:W-:-:S05]  /*0460*/  VIADD R5, R11, 0xffffffff ;  /* 0xffffffff0b057836 */ /* 0x000fca0000000000 */
[----:B------:R-:W-:-:S13]  /*0470*/  ISETP.GE.U32.AND P0, PT, R5, 0x7fefffff, PT ;  /* 0x7fefffff0500780c */ /* 0x000fda0003f06070 */
[----:B------:R-:W-:Y:S01]  /*0480*/  @P0 LOP3.LUT R9, R3, 0x7ff00000, RZ, 0x3c, !PT ;  /* 0x7ff0000003090812 */ /* 0x000fe200078e3cff */
[----:B------:R-:W-:Y:S01]  /*0490*/  @P0 IMAD.MOV.U32 R8, RZ, RZ, RZ ;  /* 0x000000ffff080224 */ /* 0x000fe200078e00ff */
[----:B------:R-:W-:Y:S06]  /*04a0*/  @P0 BRA `(.L_x_7) ;  /* 0x00000000006c0947 */ /* 0x000fec0003800000 */
[----:B------:R-:W-:-:S13]  /*04b0*/  ISETP.GE.U32.AND P0, PT, R11, 0x1000001, PT ;  /* 0x010000010b00780c */ /* 0x000fda0003f06070 */
[----:B------:R-:W-:Y:S05]  /*04c0*/  @!P0 BRA `(.L_x_8) ;  /* 0x0000000000348947 */ /* 0x000fea0003800000 */
[----:B------:R-:W-:Y:S01]  /*04d0*/  IADD3 R9, PT, PT, R3, -0x3fe00000, RZ ;  /* 0xc020000003097810 */ /* 0x000fe20007ffe0ff */
[----:B------:R-:W-:-:S03]  /*04e0*/  IMAD.MOV.U32 R8, RZ, RZ, R2 ;  /* 0x000000ffff087224 */ /* 0x000fc600078e0002 */
[----:B------:R-:W0:Y:S03]  /*04f0*/  MUFU.RCP64H R17, R9 ;  /* 0x0000000900117308 */ /* 0x000e260000001800 */
[----:B0-----:R-:W-:-:S08]  /*0500*/  DFMA R18, -R8, R16, 1 ;  /* 0x3ff000000812742b */ /* 0x001fd00000000110 */
[----:B------:R-:W-:-:S08]  /*0510*/  DFMA R18, R18, R18, R18 ;  /* 0x000000121212722b */ /* 0x000fd00000000012 */
[----:B------:R-:W-:-:S08]  /*0520*/  DFMA R18, R16, R18, R16 ;  /* 0x000000121012722b */ /* 0x000fd00000000010 */
[----:B------:R-:W-:-:S08]  /*0530*/  DFMA R16, -R8, R18, 1 ;  /* 0x3ff000000810742b */ /* 0x000fd00000000112 */
[----:B------:R-:W-:-:S08]  /*0540*/  DFMA R16, R18, R16, R18 ;  /* 0x000000101210722b */ /* 0x000fd00000000012 */
[----:B------:R-:W-:-:S08]  /*0550*/  DMUL R16, R16, 2.2250738585072013831e-308 ;  /* 0x0010000010107828 */ /* 0x000fd00000000000 */
[----:B------:R-:W-:-:S08]  /*0560*/  DFMA R2, -R2, R16, 1 ;  /* 0x3ff000000202742b */ /* 0x000fd00000000110 */
[----:B------:R-:W-:-:S08]  /*0570*/  DFMA R2, R2, R2, R2 ;  /* 0x000000020202722b */ /* 0x000fd00000000002 */
[----:B------:R-:W-:Y:S01]  /*0580*/  DFMA R8, R16, R2, R16 ;  /* 0x000000021008722b */ /* 0x000fe20000000010 */
[----:B------:R-:W-:Y:S10]  /*0590*/  BRA `(.L_x_7) ;  /* 0x0000000000307947 */ /* 0x000ff40003800000 */
.L_x_8:
[----:B------:R-:W-:Y:S01]  /*05a0*/  DMUL R2, R2, 8.11296384146066816958e+31 ;  /* 0x4690000002027828 */ /* 0x000fe20000000000 */
[----:B------:R-:W-:-:S05]  /*05b0*/  IMAD.MOV.U32 R8, RZ, RZ, R16 ;  /* 0x000000ffff087224 */ /* 0x000fca00078e0010 */
[----:B------:R-:W0:Y:S02]  /*05c0*/  MUFU.RCP64H R9, R3 ;  /* 0x0000000300097308 */ /* 0x000e240000001800 */
[----:B0-----:R-:W-:-:S08]  /*05d0*/  DFMA R16, -R2, R8, 1 ;  /* 0x3ff000000210742b */ /* 0x001fd00000000108 */
[----:B------:R-:W-:-:S08]  /*05e0*/  DFMA R16, R16, R16, R16 ;  /* 0x000000101010722b */ /* 0x000fd00000000010 */
[----:B------:R-:W-:-:S08]  /*05f0*/  DFMA R16, R8, R16, R8 ;  /* 0x000000100810722b */ /* 0x000fd00000000008 */
[----:B------:R-:W-:-:S08]  /*0600*/  DFMA R8, -R2, R16, 1 ;  /* 0x3ff000000208742b */ /* 0x000fd00000000110 */
[----:B------:R-:W-:-:S08]  /*0610*/  DFMA R8, R16, R8, R16 ;  /* 0x000000081008722b */ /* 0x000fd00000000010 */
[----:B------:R-:W-:Y:S01]  /*0620*/  DMUL R8, R8, 8.11296384146066816958e+31 ;  /* 0x4690000008087828 */ /* 0x000fe20000000000 */
[----:B------:R-:W-:Y:S10]  /*0630*/  BRA `(.L_x_7) ;  /* 0x0000000000087947 */ /* 0x000ff40003800000 */
.L_x_6:
[----:B------:R-:W-:Y:S02]  /*0640*/  LOP3.LUT R9, R3, 0x80000, RZ, 0xfc, !PT ;  /* 0x0008000003097812 */ /* 0x000fe400078efcff */
[----:B------:R-:W-:-:S07]  /*0650*/  MOV R8, R2 ;  /* 0x0000000200087202 */ /* 0x000fce0000000f00 */
.L_x_7:
[----:B------:R-:W-:Y:S05]  /*0660*/  BSYNC.RECONVERGENT B1 ;  /* 0x0000000000017941 */ /* 0x000fea0003800200 */
.L_x_5:
[----:B------:R-:W-:-:S04]  /*0670*/  IMAD.MOV.U32 R5, RZ, RZ, 0x0 ;  /* 0x00000000ff057424 */ /* 0x000fc800078e00ff */
[----:B------:R-:W-:Y:S05]  /*0680*/  RET.REL.NODEC R4 `(_Z8test_runv) ;  /* 0xfffffff8045c7950 */ /* 0x000fea0003c3ffff */
.L_x_9:
[----:B------:R-:W-:-:S00]  /*0690*/  BRA `(.L_x_9) ;  /* 0xfffffffc00fc7947 */ /* 0x000fc0000383ffff */
[----:B------:R-:W-:-:S00]  /*06a0*/  NOP ;  /* 0x0000000000007918 */ /* 0x000fc00000000000 */
        /* <DEDUP_REMOVED lines=13> */
.L_x_10:


//--------------------- .nv.global.init           --------------------------
	.section	.nv.global.init,"aw",@progbits
.nv.global.init:
	.type		$str,@object
	.size		$str,(.L_28 - $str)
$str:
        /*0000*/ 	.byte	0x46, 0x6f, 0x72, 0x20, 0x7a, 0x31, 0x3d, 0x25, 0x66, 0x2b, 0x25, 0x66, 0x69, 0x20, 0x61, 0x6e
        /*0010*/ 	.byte	0x64, 0x20, 0x7a, 0x32, 0x3d, 0x25, 0x66, 0x2b, 0x25, 0x66, 0x69, 0x2c, 0x20, 0x7a, 0x31, 0x33
        /*0020*/ 	.byte	0x3d, 0x63, 0x72, 0x65, 0x61, 0x6c, 0x28, 0x7a, 0x31, 0x29, 0x2a, 0x7a, 0x32, 0x3d, 0x25, 0x66
        /*0030*/ 	.byte	0x2b, 0x25, 0x66, 0x69, 0x0a, 0x00
.L_28:


//--------------------- .nv.shared.reserved.0     --------------------------
	.section	.nv.shared.reserved.0,"aw",@nobits
	.weak		__nv_reservedSMEM_offset_0_alias
	.size		__nv_reservedSMEM_offset_0_alias, 0, 64
	.other		__nv_reservedSMEM_offset_0_alias,@"STO_CUDA_RESERVED_SHARED STV_DEFAULT"
__nv_reservedSMEM_offset_0_alias:
	.zero		0
	.zero		64


//--------------------- .nv.global                --------------------------
	.section	.nv.global,"aw",@nobits
.nv.global:
	.type		_ZN34_INTERNAL_30aec01f_4_k_cu_c72ff58f4cuda3std3__48in_placeE,@object
	.size		_ZN34_INTERNAL_30aec01f_4_k_cu_c72ff58f4cuda3std3__48in_placeE,(_ZN34_INTERNAL_30aec01f_4_k_cu_c72ff58f4cuda3std6ranges3__45__cpo8distanceE - _ZN34_INTERNAL_30aec01f_4_k_cu_c72ff58f4cuda3std3__48in_placeE)
_ZN34_INTERNAL_30aec01f_4_k_cu_c72ff58f4cuda3std3__48in_placeE:
	.zero		1
	.type		_ZN34_INTERNAL_30aec01f_4_k_cu_c72ff58f4cuda3std6ranges3__45__cpo8distanceE,@object
	.size		_ZN34_INTERNAL_30aec01f_4_k_cu_c72ff58f4cuda3std6ranges3__45__cpo8distanceE,(_ZN34_INTERNAL_30aec01f_4_k_cu_c72ff58f4cuda3std3__45__cpo6cbeginE - _ZN34_INTERNAL_30aec01f_4_k_cu_c72ff58f4cuda3std6ranges3__45__cpo8distanceE)
_ZN34_INTERNAL_30aec01f_4_k_cu_c72ff58f4cuda3std6ranges3__45__cpo8distanceE:
	.zero		1
	.type		_ZN34_INTERNAL_30aec01f_4_k_cu_c72ff58f4cuda3std3__45__cpo6cbeginE,@object
	.size		_ZN34_INTERNAL_30aec01f_4_k_cu_c72ff58f4cuda3std3__45__cpo6cbeginE,(_ZN34_INTERNAL_30aec01f_4_k_cu_c72ff58f4cuda3std6ranges3__45__cpo7advanceE - _ZN34_INTERNAL_30aec01f_4_k_cu_c72ff58f4cuda3std3__45__cpo6cbeginE)
_ZN34_INTERNAL_30aec01f_4_k_cu_c72ff58f4cuda3std3__45__cpo6cbeginE:
	.zero		1
	.type		_ZN34_INTERNAL_30aec01f_4_k_cu_c72ff58f4cuda3std6ranges3__45__cpo7advanceE,@object
	.size		_ZN34_INTERNAL_30aec01f_4_k_cu_c72ff58f4cuda3std6ranges3__45__cpo7advanceE,(_ZN34_INTERNAL_30aec01f_4_k_cu_c72ff58f4cuda3std3__45__cpo7crbeginE - _ZN34_INTERNAL_30aec01f_4_k_cu_c72ff58f4cuda3std6ranges3__45__cpo7advanceE)
_ZN34_INTERNAL_30aec01f_4_k_cu_c72ff58f4cuda3std6ranges3__45__cpo7advanceE:
	.zero		1
	.type		_ZN34_INTERNAL_30aec01f_4_k_cu_c72ff58f4cuda3std3__45__cpo7crbeginE,@object
	.size		_ZN34_INTERNAL_30aec01f_4_k_cu_c72ff58f4cuda3std3__45__cpo7crbeginE,(_ZN34_INTERNAL_30aec01f_4_k_cu_c72ff58f4cuda3std6ranges3__45__cpo4dataE - _ZN34_INTERNAL_30aec01f_4_k_cu_c72ff58f4cuda3std3__45__cpo7crbeginE)
_ZN34_INTERNAL_30aec01f_4_k_cu_c72ff58f4cuda3std3__45__cpo7crbeginE:
	.zero		1
	.type		_ZN34_INTERNAL_30aec01f_4_k_cu_c72ff58f4cuda3std6ranges3__45__cpo4dataE,@object
	.size		_ZN34_INTERNAL_30aec01f_4_k_cu_c72ff58f4cuda3std6ranges3__45__cpo4dataE,(_ZN34_INTERNAL_30aec01f_4_k_cu_c72ff58f4cuda3std6ranges3__45__cpo5beginE - _ZN34_INTERNAL_30aec01f_4_k_cu_c72ff58f4cuda3std6ranges3__45__cpo4dataE)
_ZN34_INTERNAL_30aec01f_4_k_cu_c72ff58f4cuda3std6ranges3__45__cpo4dataE:
	.zero		1
	.type		_ZN34_INTERNAL_30aec01f_4_k_cu_c72ff58f4cuda3std6ranges3__45__cpo5beginE,@object
	.size		_ZN34_INTERNAL_30aec01f_4_k_cu_c72ff58f4cuda3std6ranges3__45__cpo5beginE,(_ZN34_INTERNAL_30aec01f_4_k_cu_c72ff58f4cuda3std3__436_GLOBAL__N__30aec01f_4_k_cu_c72ff58f6ignoreE - _ZN34_INTERNAL_30aec01f_4_k_cu_c72ff58f4cuda3std6ranges3__45__cpo5beginE)
_ZN34_INTERNAL_30aec01f_4_k_cu_c72ff58f4cuda3std6ranges3__45__cpo5beginE:
	.zero		1
	.type		_ZN34_INTERNAL_30aec01f_4_k_cu_c72ff58f4cuda3std3__436_GLOBAL__N__30aec01f_4_k_cu_c72ff58f6ignoreE,@object
	.size		_ZN34_INTERNAL_30aec01f_4_k_cu_c72ff58f4cuda3std3__436_GLOBAL__N__30aec01f_4_k_cu_c72ff58f6ignoreE,(_ZN34_INTERNAL_30aec01f_4_k_cu_c72ff58f4cuda3std6ranges3__45__cpo4sizeE - _ZN34_INTERNAL_30aec01f_4_k_cu_c72ff58f4cuda3std3__436_GLOBAL__N__30aec01f_4_k_cu_c72ff58f6ignoreE)
_ZN34_INTERNAL_30aec01f_4_k_cu_c72ff58f4cuda3std3__436_GLOBAL__N__30aec01f_4_k_cu_c72ff58f6ignoreE:
	.zero		1
	.type		_ZN34_INTERNAL_30aec01f_4_k_cu_c72ff58f4cuda3std6ranges3__45__cpo4sizeE,@object
	.size		_ZN34_INTERNAL_30aec01f_4_k_cu_c72ff58f4cuda3std6ranges3__45__cpo4sizeE,(_ZN34_INTERNAL_30aec01f_4_k_cu_c72ff58f4cuda3std3__45__cpo5beginE - _ZN34_INTERNAL_30aec01f_4_k_cu_c72ff58f4cuda3std6ranges3__45__cpo4sizeE)
_ZN34_INTERNAL_30aec01f_4_k_cu_c72ff58f4cuda3std6ranges3__45__cpo4sizeE:
	.zero		1
	.type		_ZN34_INTERNAL_30aec01f_4_k_cu_c72ff58f4cuda3std3__45__cpo5beginE,@object
	.size		_ZN34_INTERNAL_30aec01f_4_k_cu_c72ff58f4cuda3std3__45__cpo5beginE,(_ZN34_INTERNAL_30aec01f_4_k_cu_c72ff58f4cuda3std6ranges3__45__cpo6cbeginE - _ZN34_INTERNAL_30aec01f_4_k_cu_c72ff58f4cuda3std3__45__cpo5beginE)
_ZN34_INTERNAL_30aec01f_4_k_cu_c72ff58f4cuda3std3__45__cpo5beginE:
	.zero		1
	.type		_ZN34_INTERNAL_30aec01f_4_k_cu_c72ff58f4cuda3std6ranges3__45__cpo6cbeginE,@object
	.size		_ZN34_INTERNAL_30aec01f_4_k_cu_c72ff58f4cuda3std6ranges3__45__cpo6cbeginE,(_ZN34_INTERNAL_30aec01f_4_k_cu_c72ff58f4cuda3std3__45__cpo6rbeginE - _ZN34_INTERNAL_30aec01f_4_k_cu_c72ff58f4cuda3std6ranges3__45__cpo6cbeginE)
_ZN34_INTERNAL_30aec01f_4_k_cu_c72ff58f4cuda3std6ranges3__45__cpo6cbeginE:
	.zero		1
	.type		_ZN34_INTERNAL_30aec01f_4_k_cu_c72ff58f4cuda3std3__45__cpo6rbeginE,@object
	.size		_ZN34_INTERNAL_30aec01f_4_k_cu_c72ff58f4cuda3std3__45__cpo6rbeginE,(_ZN34_INTERNAL_30aec01f_4_k_cu_c72ff58f4cuda3std6ranges3__45__cpo4nextE - _ZN34_INTERNAL_30aec01f_4_k_cu_c72ff58f4cuda3std3__45__cpo6rbeginE)
_ZN34_INTERNAL_30aec01f_4_k_cu_c72ff58f4cuda3std3__45__cpo6rbeginE:
	.zero		1
	.type		_ZN34_INTERNAL_30aec01f_4_k_cu_c72ff58f4cuda3std6ranges3__45__cpo4nextE,@object
	.size		_ZN34_INTERNAL_30aec01f_4_k_cu_c72ff58f4cuda3std6ranges3__45__cpo4nextE,(_ZN34_INTERNAL_30aec01f_4_k_cu_c72ff58f4cuda3std6ranges3__45__cpo4swapE - _ZN34_INTERNAL_30aec01f_4_k_cu_c72ff58f4cuda3std6ranges3__45__cpo4nextE)
_ZN34_INTERNAL_30aec01f_4_k_cu_c72ff58f4cuda3std6ranges3__45__cpo4nextE:
	.zero		1
	.type		_ZN34_INTERNAL_30aec01f_4_k_cu_c72ff58f4cuda3std6ranges3__45__cpo4swapE,@object
	.size		_ZN34_INTERNAL_30aec01f_4_k_cu_c72ff58f4cuda3std6ranges3__45__cpo4swapE,(_ZN34_INTERNAL_30aec01f_4_k_cu_c72ff58f4cuda3std3__420unreachable_sentinelE - _ZN34_INTERNAL_30aec01f_4_k_cu_c72ff58f4cuda3std6ranges3__45__cpo4swapE)
_ZN34_INTERNAL_30aec01f_4_k_cu_c72ff58f4cuda3std6ranges3__45__cpo4swapE:
	.zero		1
	.type		_ZN34_INTERNAL_30aec01f_4_k_cu_c72ff58f4cuda3std3__420unreachable_sentinelE,@object
	.size		_ZN34_INTERNAL_30aec01f_4_k_cu_c72ff58f4cuda3std3__420unreachable_sentinelE,(_ZN34_INTERNAL_30aec01f_4_k_cu_c72ff58f6thrust24THRUST_300001_SM_1000_NS6system6detail10sequential3seqE - _ZN34_INTERNAL_30aec01f_4_k_cu_c72ff58f4cuda3std3__420unreachable_sentinelE)
_ZN34_INTERNAL_30aec01f_4_k_cu_c72ff58f4cuda3std3__420unreachable_sentinelE:
	.zero		1
	.type		_ZN34_INTERNAL_30aec01f_4_k_cu_c72ff58f6thrust24THRUST_300001_SM_1000_NS6system6detail10sequential3seqE,@object
	.size		_ZN34_INTERNAL_30aec01f_4_k_cu_c72ff58f6thrust24THRUST_300001_SM_1000_NS6system6detail10sequential3seqE,(_ZN34_INTERNAL_30aec01f_4_k_cu_c72ff58f4cuda3std3__45__cpo4cendE - _ZN34_INTERNAL_30aec01f_4_k_cu_c72ff58f6thrust24THRUST_300001_SM_1000_NS6system6detail10sequential3seqE)
_ZN34_INTERNAL_30aec01f_4_k_cu_c72ff58f6thrust24THRUST_300001_SM_1000_NS6system6detail10sequential3seqE:
	.zero		1
	.type		_ZN34_INTERNAL_30aec01f_4_k_cu_c72ff58f4cuda3std3__45__cpo4cendE,@object
	.size		_ZN34_INTERNAL_30aec01f_4_k_cu_c72ff58f4cuda3std3__45__cpo4cendE,(_ZN34_INTERNAL_30aec01f_4_k_cu_c72ff58f4cuda3std6ranges3__45__cpo9iter_swapE - _ZN34_INTERNAL_30aec01f_4_k_cu_c72ff58f4cuda3std3__45__cpo4cendE)
_ZN34_INTERNAL_30aec01f_4_k_cu_c72ff58f4cuda3std3__45__cpo4cendE:
	.zero		1
	.type		_ZN34_INTERNAL_30aec01f_4_k_cu_c72ff58f4cuda3std6ranges3__45__cpo9iter_swapE,@object
	.size		_ZN34_INTERNAL_30aec01f_4_k_cu_c72ff58f4cuda3std6ranges3__45__cpo9iter_swapE,(_ZN34_INTERNAL_30aec01f_4_k_cu_c72ff58f4cuda3std3__45__cpo5crendE - _ZN34_INTERNAL_30aec01f_4_k_cu_c72ff58f4cuda3std6ranges3__45__cpo9iter_swapE)
_ZN34_INTERNAL_30aec01f_4_k_cu_c72ff58f4cuda3std6ranges3__45__cpo9iter_swapE:
	.zero		1
	.type		_ZN34_INTERNAL_30aec01f_4_k_cu_c72ff58f4cuda3std3__45__cpo5crendE,@object
	.size		_ZN34_INTERNAL_30aec01f_4_k_cu_c72ff58f4cuda3std3__45__cpo5crendE,(_ZN34_INTERNAL_30aec01f_4_k_cu_c72ff58f4cuda3std6ranges3__45__cpo5cdataE - _ZN34_INTERNAL_30aec01f_4_k_cu_c72ff58f4cuda3std3__45__cpo5crendE)
_ZN34_INTERNAL_30aec01f_4_k_cu_c72ff58f4cuda3std3__45__cpo5crendE:
	.zero		1
	.type		_ZN34_INTERNAL_30aec01f_4_k_cu_c72ff58f4cuda3std6ranges3__45__cpo5cdataE,@object
	.size		_ZN34_INTERNAL_30aec01f_4_k_cu_c72ff58f4cuda3std6ranges3__45__cpo5cdataE,(_ZN34_INTERNAL_30aec01f_4_k_cu_c72ff58f4cuda3std6ranges3__45__cpo3endE - _ZN34_INTERNAL_30aec01f_4_k_cu_c72ff58f4cuda3std6ranges3__45__cpo5cdataE)
_ZN34_INTERNAL_30aec01f_4_k_cu_c72ff58f4cuda3std6ranges3__45__cpo5cdataE:
	.zero		1
	.type		_ZN34_INTERNAL_30aec01f_4_k_cu_c72ff58f4cuda3std6ranges3__45__cpo3endE,@object
	.size		_ZN34_INTERNAL_30aec01f_4_k_cu_c72ff58f4cuda3std6ranges3__45__cpo3endE,(_ZN34_INTERNAL_30aec01f_4_k_cu_c72ff58f4cuda3std3__419piecewise_constructE - _ZN34_INTERNAL_30aec01f_4_k_cu_c72ff58f4cuda3std6ranges3__45__cpo3endE)
_ZN34_INTERNAL_30aec01f_4_k_cu_c72ff58f4cuda3std6ranges3__45__cpo3endE:
	.zero		1
	.type		_ZN34_INTERNAL_30aec01f_4_k_cu_c72ff58f4cuda3std3__419piecewise_constructE,@object
	.size		_ZN34_INTERNAL_30aec01f_4_k_cu_c72ff58f4cuda3std3__419piecewise_constructE,(_ZN34_INTERNAL_30aec01f_4_k_cu_c72ff58f4cuda3std6ranges3__45__cpo5ssizeE - _ZN34_INTERNAL_30aec01f_4_k_cu_c72ff58f4cuda3std3__419piecewise_constructE)
_ZN34_INTERNAL_30aec01f_4_k_cu_c72ff58f4cuda3std3__419piecewise_constructE:
	.zero		1
	.type		_ZN34_INTERNAL_30aec01f_4_k_cu_c72ff58f4cuda3std6ranges3__45__cpo5ssizeE,@object
	.size		_ZN34_INTERNAL_30aec01f_4_k_cu_c72ff58f4cuda3std6ranges3__45__cpo5ssizeE,(_ZN34_INTERNAL_30aec01f_4_k_cu_c72ff58f4cuda3std3__45__cpo3endE - _ZN34_INTERNAL_30aec01f_4_k_cu_c72ff58f4cuda3std6ranges3__45__cpo5ssizeE)
_ZN34_INTERNAL_30aec01f_4_k_cu_c72ff58f4cuda3std6ranges3__45__cpo5ssizeE:
	.zero		1
	.type		_ZN34_INTERNAL_30aec01f_4_k_cu_c72ff58f4cuda3std3__45__cpo3endE,@object
	.size		_ZN34_INTERNAL_30aec01f_4_k_cu_c72ff58f4cuda3std3__45__cpo3endE,(_ZN34_INTERNAL_30aec01f_4_k_cu_c72ff58f4cuda3std6ranges3__45__cpo4cendE - _ZN34_INTERNAL_30aec01f_4_k_cu_c72ff58f4cuda3std3__45__cpo3endE)
_ZN34_INTERNAL_30aec01f_4_k_cu_c72ff58f4cuda3std3__45__cpo3endE:
	.zero		1
	.type		_ZN34_INTERNAL_30aec01f_4_k_cu_c72ff58f4cuda3std6ranges3__45__cpo4cendE,@object
	.size		_ZN34_INTERNAL_30aec01f_4_k_cu_c72ff58f4cuda3std6ranges3__45__cpo4cendE,(_ZN34_INTERNAL_30aec01f_4_k_cu_c72ff58f4cuda3std3__45__cpo4rendE - _ZN34_INTERNAL_30aec01f_4_k_cu_c72ff58f4cuda3std6ranges3__45__cpo4cendE)
_ZN34_INTERNAL_30aec01f_4_k_cu_c72ff58f4cuda3std6ranges3__45__cpo4cendE:
	.zero		1
	.type		_ZN34_INTERNAL_30aec01f_4_k_cu_c72ff58f4cuda3std3__45__cpo4rendE,@object
	.size		_ZN34_INTERNAL_30aec01f_4_k_cu_c72ff58f4cuda3std3__45__cpo4rendE,(_ZN34_INTERNAL_30aec01f_4_k_cu_c72ff58f4cuda3std6ranges3__45__cpo4prevE - _ZN34_INTERNAL_30aec01f_4_k_cu_c72ff58f4cuda3std3__45__cpo4rendE)
_ZN34_INTERNAL_30aec01f_4_k_cu_c72ff58f4cuda3std3__45__cpo4rendE:
	.zero		1
	.type		_ZN34_INTERNAL_30aec01f_4_k_cu_c72ff58f4cuda3std6ranges3__45__cpo4prevE,@object
	.size		_ZN34_INTERNAL_30aec01f_4_k_cu_c72ff58f4cuda3std6ranges3__45__cpo4prevE,(_ZN34_INTERNAL_30aec01f_4_k_cu_c72ff58f4cuda3std6ranges3__45__cpo9iter_moveE - _ZN34_INTERNAL_30aec01f_4_k_cu_c72ff58f4cuda3std6ranges3__45__cpo4prevE)
_ZN34_INTERNAL_30aec01f_4_k_cu_c72ff58f4cuda3std6ranges3__45__cpo4prevE:
	.zero		1
	.type		_ZN34_INTERNAL_30aec01f_4_k_cu_c72ff58f4cuda3std6ranges3__45__cpo9iter_moveE,@object
	.size		_ZN34_INTERNAL_30aec01f_4_k_cu_c72ff58f4cuda3std6ranges3__45__cpo9iter_moveE,(.L_13 - _ZN34_INTERNAL_30aec01f_4_k_cu_c72ff58f4cuda3std6ranges3__45__cpo9iter_moveE)
_ZN34_INTERNAL_30aec01f_4_k_cu_c72ff58f4cuda3std6ranges3__45__cpo9iter_moveE:
	.zero		1
.L_13:


//--------------------- .nv.constant0._Z8test_runv --------------------------
	.section	.nv.constant0._Z8test_runv,"a",@progbits
	.sectionflags	@""
	.align	4
.nv.constant0._Z8test_runv:
	.zero		896


//--------------------- SYMBOLS --------------------------

	.type		.nv.reservedSmem.offset0,@object
	.size		.nv.reservedSmem.offset0,0x4
	.type		vprintf,@function
